//
// Generated by NVIDIA NVVM Compiler
//
// Compiler Build ID: CL-36424714
// Cuda compilation tools, release 13.0, V13.0.88
// Based on NVVM 20.0.0
//

.version 9.0
.target sm_100
.address_size 64

	// .globl	_Z9simKernelP6float3S0_ii

.visible .entry _Z9simKernelP6float3S0_ii(
	.param .u64 .ptr .align 1 _Z9simKernelP6float3S0_ii_param_0,
	.param .u64 .ptr .align 1 _Z9simKernelP6float3S0_ii_param_1,
	.param .u32 _Z9simKernelP6float3S0_ii_param_2,
	.param .u32 _Z9simKernelP6float3S0_ii_param_3
)
{
	.reg .pred 	%p<10>;
	.reg .b32 	%r<29>;
	.reg .b32 	%f<214>;
	.reg .b64 	%rd<24>;

	ld.param.u64 	%rd12, [_Z9simKernelP6float3S0_ii_param_0];
	ld.param.u64 	%rd13, [_Z9simKernelP6float3S0_ii_param_1];
	ld.param.u32 	%r3, [_Z9simKernelP6float3S0_ii_param_2];
	ld.param.u32 	%r4, [_Z9simKernelP6float3S0_ii_param_3];
	cvt.s64.s32 	%rd1, %r3;
	setp.eq.s32 	%p1, %r3, 0;
	@%p1 bra 	$L__BB0_12;
	cvta.to.global.u64 	%rd15, %rd12;
	cvta.to.global.u64 	%rd16, %rd13;
	mov.u32 	%r5, %tid.x;
	mov.u32 	%r6, %ntid.x;
	mov.u32 	%r7, %ctaid.x;
	mad.lo.s32 	%r8, %r7, %r6, %r5;
	add.s32 	%r9, %r8, %r4;
	mul.wide.s32 	%rd17, %r9, 12;
	add.s64 	%rd2, %rd15, %rd17;
	add.s64 	%rd3, %rd16, %rd17;
	setp.lt.u32 	%p2, %r3, 8;
	mov.b64 	%rd22, 0;
	@%p2 bra 	$L__BB0_4;
	and.b64  	%rd22, %rd1, -8;
	ld.global.f32 	%f213, [%rd3];
	ld.global.f32 	%f212, [%rd3+4];
	ld.global.f32 	%f211, [%rd3+8];
	mov.b32 	%r28, 3;
	mov.u64 	%rd20, %rd22;
$L__BB0_3:
	.pragma "nounroll";
	add.s32 	%r11, %r28, -3;
	ld.global.f32 	%f10, [%rd2];
	add.f32 	%f11, %f10, %f213;
	ld.global.f32 	%f12, [%rd2+4];
	add.f32 	%f13, %f12, %f212;
	ld.global.f32 	%f14, [%rd2+8];
	add.f32 	%f15, %f14, %f211;
	st.global.f32 	[%rd2], %f11;
	st.global.f32 	[%rd2+4], %f13;
	st.global.f32 	[%rd2+8], %f15;
	cvt.rn.f32.s32 	%f16, %r11;
	ld.global.f32 	%f17, [%rd3];
	fma.rn.f32 	%f18, %f16, 0f3DCCCCCD, %f17;
	ld.global.f32 	%f19, [%rd3+4];
	fma.rn.f32 	%f20, %f16, 0f3DCCCCCD, %f19;
	ld.global.f32 	%f21, [%rd3+8];
	fma.rn.f32 	%f22, %f16, 0f3DCCCCCD, %f21;
	st.global.f32 	[%rd3], %f18;
	st.global.f32 	[%rd3+4], %f20;
	st.global.f32 	[%rd3+8], %f22;
	add.s32 	%r12, %r28, -2;
	ld.global.f32 	%f23, [%rd2];
	add.f32 	%f24, %f23, %f18;
	ld.global.f32 	%f25, [%rd2+4];
	add.f32 	%f26, %f25, %f20;
	ld.global.f32 	%f27, [%rd2+8];
	add.f32 	%f28, %f27, %f22;
	st.global.f32 	[%rd2], %f24;
	st.global.f32 	[%rd2+4], %f26;
	st.global.f32 	[%rd2+8], %f28;
	cvt.rn.f32.s32 	%f29, %r12;
	ld.global.f32 	%f30, [%rd3];
	fma.rn.f32 	%f31, %f29, 0f3DCCCCCD, %f30;
	ld.global.f32 	%f32, [%rd3+4];
	fma.rn.f32 	%f33, %f29, 0f3DCCCCCD, %f32;
	ld.global.f32 	%f34, [%rd3+8];
	fma.rn.f32 	%f35, %f29, 0f3DCCCCCD, %f34;
	st.global.f32 	[%rd3], %f31;
	st.global.f32 	[%rd3+4], %f33;
	st.global.f32 	[%rd3+8], %f35;
	add.s32 	%r13, %r28, -1;
	ld.global.f32 	%f36, [%rd2];
	add.f32 	%f37, %f36, %f31;
	ld.global.f32 	%f38, [%rd2+4];
	add.f32 	%f39, %f38, %f33;
	ld.global.f32 	%f40, [%rd2+8];
	add.f32 	%f41, %f40, %f35;
	st.global.f32 	[%rd2], %f37;
	st.global.f32 	[%rd2+4], %f39;
	st.global.f32 	[%rd2+8], %f41;
	cvt.rn.f32.s32 	%f42, %r13;
	ld.global.f32 	%f43, [%rd3];
	fma.rn.f32 	%f44, %f42, 0f3DCCCCCD, %f43;
	ld.global.f32 	%f45, [%rd3+4];
	fma.rn.f32 	%f46, %f42, 0f3DCCCCCD, %f45;
	ld.global.f32 	%f47, [%rd3+8];
	fma.rn.f32 	%f48, %f42, 0f3DCCCCCD, %f47;
	st.global.f32 	[%rd3], %f44;
	st.global.f32 	[%rd3+4], %f46;
	st.global.f32 	[%rd3+8], %f48;
	add.s32 	%r14, %r28, 4;
	ld.global.f32 	%f49, [%rd2];
	add.f32 	%f50, %f49, %f44;
	ld.global.f32 	%f51, [%rd2+4];
	add.f32 	%f52, %f51, %f46;
	ld.global.f32 	%f53, [%rd2+8];
	add.f32 	%f54, %f53, %f48;
	st.global.f32 	[%rd2], %f50;
	st.global.f32 	[%rd2+4], %f52;
	st.global.f32 	[%rd2+8], %f54;
	cvt.rn.f32.s32 	%f55, %r28;
	ld.global.f32 	%f56, [%rd3];
	fma.rn.f32 	%f57, %f55, 0f3DCCCCCD, %f56;
	ld.global.f32 	%f58, [%rd3+4];
	fma.rn.f32 	%f59, %f55, 0f3DCCCCCD, %f58;
	ld.global.f32 	%f60, [%rd3+8];
	fma.rn.f32 	%f61, %f55, 0f3DCCCCCD, %f60;
	st.global.f32 	[%rd3], %f57;
	st.global.f32 	[%rd3+4], %f59;
	st.global.f32 	[%rd3+8], %f61;
	add.s32 	%r15, %r28, 1;
	ld.global.f32 	%f62, [%rd2];
	add.f32 	%f63, %f62, %f57;
	ld.global.f32 	%f64, [%rd2+4];
	add.f32 	%f65, %f64, %f59;
	ld.global.f32 	%f66, [%rd2+8];
	add.f32 	%f67, %f66, %f61;
	st.global.f32 	[%rd2], %f63;
	st.global.f32 	[%rd2+4], %f65;
	st.global.f32 	[%rd2+8], %f67;
	cvt.rn.f32.s32 	%f68, %r15;
	ld.global.f32 	%f69, [%rd3];
	fma.rn.f32 	%f70, %f68, 0f3DCCCCCD, %f69;
	ld.global.f32 	%f71, [%rd3+4];
	fma.rn.f32 	%f72, %f68, 0f3DCCCCCD, %f71;
	ld.global.f32 	%f73, [%rd3+8];
	fma.rn.f32 	%f74, %f68, 0f3DCCCCCD, %f73;
	st.global.f32 	[%rd3], %f70;
	st.global.f32 	[%rd3+4], %f72;
	st.global.f32 	[%rd3+8], %f74;
	add.s32 	%r16, %r28, 2;
	ld.global.f32 	%f75, [%rd2];
	add.f32 	%f76, %f75, %f70;
	ld.global.f32 	%f77, [%rd2+4];
	add.f32 	%f78, %f77, %f72;
	ld.global.f32 	%f79, [%rd2+8];
	add.f32 	%f80, %f79, %f74;
	st.global.f32 	[%rd2], %f76;
	st.global.f32 	[%rd2+4], %f78;
	st.global.f32 	[%rd2+8], %f80;
	cvt.rn.f32.s32 	%f81, %r16;
	ld.global.f32 	%f82, [%rd3];
	fma.rn.f32 	%f83, %f81, 0f3DCCCCCD, %f82;
	ld.global.f32 	%f84, [%rd3+4];
	fma.rn.f32 	%f85, %f81, 0f3DCCCCCD, %f84;
	ld.global.f32 	%f86, [%rd3+8];
	fma.rn.f32 	%f87, %f81, 0f3DCCCCCD, %f86;
	st.global.f32 	[%rd3], %f83;
	st.global.f32 	[%rd3+4], %f85;
	st.global.f32 	[%rd3+8], %f87;
	add.s32 	%r17, %r28, 3;
	ld.global.f32 	%f88, [%rd2];
	add.f32 	%f89, %f88, %f83;
	ld.global.f32 	%f90, [%rd2+4];
	add.f32 	%f91, %f90, %f85;
	ld.global.f32 	%f92, [%rd2+8];
	add.f32 	%f93, %f92, %f87;
	st.global.f32 	[%rd2], %f89;
	st.global.f32 	[%rd2+4], %f91;
	st.global.f32 	[%rd2+8], %f93;
	cvt.rn.f32.s32 	%f94, %r17;
	ld.global.f32 	%f95, [%rd3];
	fma.rn.f32 	%f96, %f94, 0f3DCCCCCD, %f95;
	ld.global.f32 	%f97, [%rd3+4];
	fma.rn.f32 	%f98, %f94, 0f3DCCCCCD, %f97;
	ld.global.f32 	%f99, [%rd3+8];
	fma.rn.f32 	%f100, %f94, 0f3DCCCCCD, %f99;
	st.global.f32 	[%rd3], %f96;
	st.global.f32 	[%rd3+4], %f98;
	st.global.f32 	[%rd3+8], %f100;
	ld.global.f32 	%f101, [%rd2];
	add.f32 	%f102, %f101, %f96;
	ld.global.f32 	%f103, [%rd2+4];
	add.f32 	%f104, %f103, %f98;
	ld.global.f32 	%f105, [%rd2+8];
	add.f32 	%f106, %f105, %f100;
	st.global.f32 	[%rd2], %f102;
	st.global.f32 	[%rd2+4], %f104;
	st.global.f32 	[%rd2+8], %f106;
	cvt.rn.f32.s32 	%f107, %r14;
	ld.global.f32 	%f108, [%rd3];
	fma.rn.f32 	%f213, %f107, 0f3DCCCCCD, %f108;
	ld.global.f32 	%f109, [%rd3+4];
	fma.rn.f32 	%f212, %f107, 0f3DCCCCCD, %f109;
	ld.global.f32 	%f110, [%rd3+8];
	fma.rn.f32 	%f211, %f107, 0f3DCCCCCD, %f110;
	st.global.f32 	[%rd3], %f213;
	st.global.f32 	[%rd3+4], %f212;
	st.global.f32 	[%rd3+8], %f211;
	add.s64 	%rd20, %rd20, -8;
	add.s32 	%r28, %r28, 8;
	setp.ne.s64 	%p3, %rd20, 0;
	@%p3 bra 	$L__BB0_3;
$L__BB0_4:
	and.b32  	%r18, %r3, 7;
	setp.eq.s32 	%p4, %r18, 0;
	@%p4 bra 	$L__BB0_12;
	and.b64  	%rd18, %rd1, 7;
	add.s64 	%rd19, %rd18, -1;
	setp.lt.u64 	%p5, %rd19, 3;
	@%p5 bra 	$L__BB0_7;
	cvt.u32.u64 	%r19, %rd22;
	ld.global.f32 	%f111, [%rd2];
	ld.global.f32 	%f112, [%rd3];
	add.f32 	%f113, %f111, %f112;
	ld.global.f32 	%f114, [%rd2+4];
	ld.global.f32 	%f115, [%rd3+4];
	add.f32 	%f116, %f114, %f115;
	ld.global.f32 	%f117, [%rd2+8];
	ld.global.f32 	%f118, [%rd3+8];
	add.f32 	%f119, %f117, %f118;
	st.global.f32 	[%rd2], %f113;
	st.global.f32 	[%rd2+4], %f116;
	st.global.f32 	[%rd2+8], %f119;
	cvt.rn.f32.s32 	%f120, %r19;
	ld.global.f32 	%f121, [%rd3];
	fma.rn.f32 	%f122, %f120, 0f3DCCCCCD, %f121;
	ld.global.f32 	%f123, [%rd3+4];
	fma.rn.f32 	%f124, %f120, 0f3DCCCCCD, %f123;
	ld.global.f32 	%f125, [%rd3+8];
	fma.rn.f32 	%f126, %f120, 0f3DCCCCCD, %f125;
	st.global.f32 	[%rd3], %f122;
	st.global.f32 	[%rd3+4], %f124;
	st.global.f32 	[%rd3+8], %f126;
	add.s32 	%r20, %r19, 1;
	ld.global.f32 	%f127, [%rd2];
	add.f32 	%f128, %f127, %f122;
	ld.global.f32 	%f129, [%rd2+4];
	add.f32 	%f130, %f129, %f124;
	ld.global.f32 	%f131, [%rd2+8];
	add.f32 	%f132, %f131, %f126;
	st.global.f32 	[%rd2], %f128;
	st.global.f32 	[%rd2+4], %f130;
	st.global.f32 	[%rd2+8], %f132;
	cvt.rn.f32.s32 	%f133, %r20;
	ld.global.f32 	%f134, [%rd3];
	fma.rn.f32 	%f135, %f133, 0f3DCCCCCD, %f134;
	ld.global.f32 	%f136, [%rd3+4];
	fma.rn.f32 	%f137, %f133, 0f3DCCCCCD, %f136;
	ld.global.f32 	%f138, [%rd3+8];
	fma.rn.f32 	%f139, %f133, 0f3DCCCCCD, %f138;
	st.global.f32 	[%rd3], %f135;
	st.global.f32 	[%rd3+4], %f137;
	st.global.f32 	[%rd3+8], %f139;
	add.s32 	%r21, %r19, 2;
	ld.global.f32 	%f140, [%rd2];
	add.f32 	%f141, %f140, %f135;
	ld.global.f32 	%f142, [%rd2+4];
	add.f32 	%f143, %f142, %f137;
	ld.global.f32 	%f144, [%rd2+8];
	add.f32 	%f145, %f144, %f139;
	st.global.f32 	[%rd2], %f141;
	st.global.f32 	[%rd2+4], %f143;
	st.global.f32 	[%rd2+8], %f145;
	cvt.rn.f32.s32 	%f146, %r21;
	ld.global.f32 	%f147, [%rd3];
	fma.rn.f32 	%f148, %f146, 0f3DCCCCCD, %f147;
	ld.global.f32 	%f149, [%rd3+4];
	fma.rn.f32 	%f150, %f146, 0f3DCCCCCD, %f149;
	ld.global.f32 	%f151, [%rd3+8];
	fma.rn.f32 	%f152, %f146, 0f3DCCCCCD, %f151;
	st.global.f32 	[%rd3], %f148;
	st.global.f32 	[%rd3+4], %f150;
	st.global.f32 	[%rd3+8], %f152;
	add.s32 	%r22, %r19, 3;
	ld.global.f32 	%f153, [%rd2];
	add.f32 	%f154, %f153, %f148;
	ld.global.f32 	%f155, [%rd2+4];
	add.f32 	%f156, %f155, %f150;
	ld.global.f32 	%f157, [%rd2+8];
	add.f32 	%f158, %f157, %f152;
	st.global.f32 	[%rd2], %f154;
	st.global.f32 	[%rd2+4], %f156;
	st.global.f32 	[%rd2+8], %f158;
	cvt.rn.f32.s32 	%f159, %r22;
	ld.global.f32 	%f160, [%rd3];
	fma.rn.f32 	%f161, %f159, 0f3DCCCCCD, %f160;
	ld.global.f32 	%f162, [%rd3+4];
	fma.rn.f32 	%f163, %f159, 0f3DCCCCCD, %f162;
	ld.global.f32 	%f164, [%rd3+8];
	fma.rn.f32 	%f165, %f159, 0f3DCCCCCD, %f164;
	st.global.f32 	[%rd3], %f161;
	st.global.f32 	[%rd3+4], %f163;
	st.global.f32 	[%rd3+8], %f165;
	add.s64 	%rd22, %rd22, 4;
$L__BB0_7:
	and.b32  	%r23, %r3, 3;
	setp.eq.s32 	%p6, %r23, 0;
	@%p6 bra 	$L__BB0_12;
	setp.eq.s32 	%p7, %r23, 1;
	@%p7 bra 	$L__BB0_10;
	cvt.u32.u64 	%r24, %rd22;
	ld.global.f32 	%f166, [%rd2];
	ld.global.f32 	%f167, [%rd3];
	add.f32 	%f168, %f166, %f167;
	ld.global.f32 	%f169, [%rd2+4];
	ld.global.f32 	%f170, [%rd3+4];
	add.f32 	%f171, %f169, %f170;
	ld.global.f32 	%f172, [%rd2+8];
	ld.global.f32 	%f173, [%rd3+8];
	add.f32 	%f174, %f172, %f173;
	st.global.f32 	[%rd2], %f168;
	st.global.f32 	[%rd2+4], %f171;
	st.global.f32 	[%rd2+8], %f174;
	cvt.rn.f32.s32 	%f175, %r24;
	ld.global.f32 	%f176, [%rd3];
	fma.rn.f32 	%f177, %f175, 0f3DCCCCCD, %f176;
	ld.global.f32 	%f178, [%rd3+4];
	fma.rn.f32 	%f179, %f175, 0f3DCCCCCD, %f178;
	ld.global.f32 	%f180, [%rd3+8];
	fma.rn.f32 	%f181, %f175, 0f3DCCCCCD, %f180;
	st.global.f32 	[%rd3], %f177;
	st.global.f32 	[%rd3+4], %f179;
	st.global.f32 	[%rd3+8], %f181;
	add.s32 	%r25, %r24, 1;
	ld.global.f32 	%f182, [%rd2];
	add.f32 	%f183, %f182, %f177;
	ld.global.f32 	%f184, [%rd2+4];
	add.f32 	%f185, %f184, %f179;
	ld.global.f32 	%f186, [%rd2+8];
	add.f32 	%f187, %f186, %f181;
	st.global.f32 	[%rd2], %f183;
	st.global.f32 	[%rd2+4], %f185;
	st.global.f32 	[%rd2+8], %f187;
	cvt.rn.f32.s32 	%f188, %r25;
	ld.global.f32 	%f189, [%rd3];
	fma.rn.f32 	%f190, %f188, 0f3DCCCCCD, %f189;
	ld.global.f32 	%f191, [%rd3+4];
	fma.rn.f32 	%f192, %f188, 0f3DCCCCCD, %f191;
	ld.global.f32 	%f193, [%rd3+8];
	fma.rn.f32 	%f194, %f188, 0f3DCCCCCD, %f193;
	st.global.f32 	[%rd3], %f190;
	st.global.f32 	[%rd3+4], %f192;
	st.global.f32 	[%rd3+8], %f194;
	add.s64 	%rd22, %rd22, 2;
$L__BB0_10:
	and.b32  	%r26, %r3, 1;
	setp.eq.b32 	%p8, %r26, 1;
	not.pred 	%p9, %p8;
	@%p9 bra 	$L__BB0_12;
	cvt.u32.u64 	%r27, %rd22;
	ld.global.f32 	%f195, [%rd2];
	ld.global.f32 	%f196, [%rd3];
	add.f32 	%f197, %f195, %f196;
	ld.global.f32 	%f198, [%rd2+4];
	ld.global.f32 	%f199, [%rd3+4];
	add.f32 	%f200, %f198, %f199;
	ld.global.f32 	%f201, [%rd2+8];
	ld.global.f32 	%f202, [%rd3+8];
	add.f32 	%f203, %f201, %f202;
	st.global.f32 	[%rd2], %f197;
	st.global.f32 	[%rd2+4], %f200;
	st.global.f32 	[%rd2+8], %f203;
	cvt.rn.f32.s32 	%f204, %r27;
	ld.global.f32 	%f205, [%rd3];
	fma.rn.f32 	%f206, %f204, 0f3DCCCCCD, %f205;
	ld.global.f32 	%f207, [%rd3+4];
	fma.rn.f32 	%f208, %f204, 0f3DCCCCCD, %f207;
	ld.global.f32 	%f209, [%rd3+8];
	fma.rn.f32 	%f210, %f204, 0f3DCCCCCD, %f209;
	st.global.f32 	[%rd3], %f206;
	st.global.f32 	[%rd3+4], %f208;
	st.global.f32 	[%rd3+8], %f210;
$L__BB0_12:
	ret;

}


// ===== COMPILED SASS (sm_100) =====

	.target	sm_100

	.elftype	@"ET_EXEC"


//--------------------- .note.nv.tkinfo           --------------------------
	.section	.note.nv.tkinfo,"",@"SHT_NOTE"
	.sectionflags	@"SHF_NOTE_NV_TKINFO"
	.tkinfo
        /*0018*/ 	.word	0x00000002
        /*0030*/ 	.string	""
        /*0030*/ 	.string	"ptxas"
        /*0030*/ 	.string	"Cuda compilation tools, release 13.0, V13.0.88"
        /*0030*/ 	.string	"Build cuda_13.0.r13.0/compiler.36424714_0"
        /*0030*/ 	.string	"-arch sm_100 -m 64 "



//--------------------- .note.nv.cuinfo           --------------------------
	.section	.note.nv.cuinfo,"",@"SHT_NOTE"
	.sectionflags	@"SHF_NOTE_NV_CUINFO"
        /*0018*/ 	.short	0x0002
        /*001a*/ 	.short	0x0064
        /*001c*/ 	.short	0x0082
	.zero		2


//--------------------- .nv.info                  --------------------------
	.section	.nv.info,"",@"SHT_CUDA_INFO"
	.align	4


	//----- nvinfo : EIATTR_REGCOUNT
	.align		4
        /*0000*/ 	.byte	0x04, 0x2f
        /*0002*/ 	.short	(.L_1 - .L_0)
	.align		4
.L_0:
        /*0004*/ 	.word	index@(_Z9simKernelP6float3S0_ii)
        /*0008*/ 	.word	0x0000001c


	//----- nvinfo : EIATTR_FRAME_SIZE
	.align		4
.L_1:
        /*000c*/ 	.byte	0x04, 0x11
        /*000e*/ 	.short	(.L_3 - .L_2)
	.align		4
.L_2:
        /*0010*/ 	.word	index@(_Z9simKernelP6float3S0_ii)
        /*0014*/ 	.word	0x00000000


	//----- nvinfo : EIATTR_MIN_STACK_SIZE
	.align		4
.L_3:
        /*0018*/ 	.byte	0x04, 0x12
        /*001a*/ 	.short	(.L_5 - .L_4)
	.align		4
.L_4:
        /*001c*/ 	.word	index@(_Z9simKernelP6float3S0_ii)
        /*0020*/ 	.word	0x00000000
.L_5:


//--------------------- .nv.compat                --------------------------
	.section	.nv.compat,"",@"SHT_CUDA_COMPAT_INFO"
	.align	4
        /*0000*/ 	.byte	0x02, 0x09, 0x00, 0x00, 0x02, 0x02, 0x01, 0x00, 0x02, 0x05, 0x05, 0x00, 0x03, 0x07, 0x01, 0x01
        /*0010*/ 	.byte	0x02, 0x03, 0x00, 0x00, 0x02, 0x06, 0x01, 0x00, 0x04, 0x0b, 0x08, 0x00, 0x09, 0x00, 0x00, 0x00
        /*0020*/ 	.byte	0x00, 0x00, 0x00, 0x00


//--------------------- .nv.info._Z9simKernelP6float3S0_ii --------------------------
	.section	.nv.info._Z9simKernelP6float3S0_ii,"",@"SHT_CUDA_INFO"
	.sectionflags	@""
	.align	4


	//----- nvinfo : EIATTR_CUDA_API_VERSION
	.align		4
        /*0000*/ 	.byte	0x04, 0x37
        /*0002*/ 	.short	(.L_7 - .L_6)
.L_6:
        /*0004*/ 	.word	0x00000082


	//----- nvinfo : EIATTR_KPARAM_INFO
	.align		4
.L_7:
        /*0008*/ 	.byte	0x04, 0x17
        /*000a*/ 	.short	(.L_9 - .L_8)
.L_8:
        /*000c*/ 	.word	0x00000000
        /*0010*/ 	.short	0x0003
        /*0012*/ 	.short	0x0014
        /*0014*/ 	.byte	0x00, 0xf0, 0x11, 0x00


	//----- nvinfo : EIATTR_KPARAM_INFO
	.align		4
.L_9:
        /*0018*/ 	.byte	0x04, 0x17
        /*001a*/ 	.short	(.L_11 - .L_10)
.L_10:
        /*001c*/ 	.word	0x00000000
        /*0020*/ 	.short	0x0002
        /*0022*/ 	.short	0x0010
        /*0024*/ 	.byte	0x00, 0xf0, 0x11, 0x00


	//----- nvinfo : EIATTR_KPARAM_INFO
	.align		4
.L_11:
        /*0028*/ 	.byte	0x04, 0x17
        /*002a*/ 	.short	(.L_13 - .L_12)
.L_12:
        /*002c*/ 	.word	0x00000000
        /*0030*/ 	.short	0x0001
        /*0032*/ 	.short	0x0008
        /*0034*/ 	.byte	0x00, 0xf5, 0x21, 0x00


	//----- nvinfo : EIATTR_KPARAM_INFO
	.align		4
.L_13:
        /*0038*/ 	.byte	0x04, 0x17
        /*003a*/ 	.short	(.L_15 - .L_14)
.L_14:
        /*003c*/ 	.word	0x00000000
        /*0040*/ 	.short	0x0000
        /*0042*/ 	.short	0x0000
        /*0044*/ 	.byte	0x00, 0xf5, 0x21, 0x00


	//----- nvinfo : EIATTR_SPARSE_MMA_MASK
	.align		4
.L_15:
        /*0048*/ 	.byte	0x03, 0x50
        /*004a*/ 	.short	0x0000


	//----- nvinfo : EIATTR_MAXREG_COUNT
	.align		4
        /*004c*/ 	.byte	0x03, 0x1b
        /*004e*/ 	.short	0x00ff


	//----- nvinfo : EIATTR_MERCURY_ISA_VERSION
	.align		4
        /*0050*/ 	.byte	0x03, 0x5f
        /*0052*/ 	.short	0x0101


	//----- nvinfo : EIATTR_VRC_CTA_INIT_COUNT
	.align		4
        /*0054*/ 	.byte	0x02, 0x4a
	.zero		1
	.zero		1


	//----- nvinfo : EIATTR_EXIT_INSTR_OFFSETS
	.align		4
        /*0058*/ 	.byte	0x04, 0x1c
        /*005a*/ 	.short	(.L_17 - .L_16)


	//   ....[0]....
.L_16:
        /*005c*/ 	.word	0x00000030


	//   ....[1]....
        /*0060*/ 	.word	0x00000bf0


	//   ....[2]....
        /*0064*/ 	.word	0x000011a0


	//   ....[3]....
        /*0068*/ 	.word	0x000014a0


	//   ....[4]....
        /*006c*/ 	.word	0x00001610


	//----- nvinfo : EIATTR_CBANK_PARAM_SIZE
	.align		4
.L_17:
        /*0070*/ 	.byte	0x03, 0x19
        /*0072*/ 	.short	0x0018


	//----- nvinfo : EIATTR_PARAM_CBANK
	.align		4
        /*0074*/ 	.byte	0x04, 0x0a
        /*0076*/ 	.short	(.L_19 - .L_18)
	.align		4
.L_18:
        /*0078*/ 	.word	index@(.nv.constant0._Z9simKernelP6float3S0_ii)
        /*007c*/ 	.short	0x0380
        /*007e*/ 	.short	0x0018


	//----- nvinfo : EIATTR_SW_WAR
	.align		4
.L_19:
        /*0080*/ 	.byte	0x04, 0x36
        /*0082*/ 	.short	(.L_21 - .L_20)
.L_20:
        /*0084*/ 	.word	0x00000008
.L_21:


//--------------------- .nv.callgraph             --------------------------
	.section	.nv.callgraph,"",@"SHT_CUDA_CALLGRAPH"
	.align	4
	.sectionentsize	8
	.align		4
        /*0000*/ 	.word	0x00000000
	.align		4
        /*0004*/ 	.word	0xffffffff
	.align		4
        /*0008*/ 	.word	0x00000000
	.align		4
        /*000c*/ 	.word	0xfffffffe
	.align		4
        /*0010*/ 	.word	0x00000000
	.align		4
        /*0014*/ 	.word	0xfffffffd
	.align		4
        /*0018*/ 	.word	0x00000000
	.align		4
        /*001c*/ 	.word	0xfffffffc


//--------------------- .text._Z9simKernelP6float3S0_ii --------------------------
	.section	.text._Z9simKernelP6float3S0_ii,"ax",@progbits
	.align	128
        .global         _Z9simKernelP6float3S0_ii
        .type           _Z9simKernelP6float3S0_ii,@function
        .size           _Z9simKernelP6float3S0_ii,(.L_x_5 - _Z9simKernelP6float3S0_ii)
        .other          _Z9simKernelP6float3S0_ii,@"STO_CUDA_ENTRY STV_DEFAULT"
_Z9simKernelP6float3S0_ii:
.text._Z9simKernelP6float3S0_ii:
[----:B------:R-:W-:Y:S08]  /*0000*/  LDC R1, c[0x0][0x37c] ;  /* 0x0000df00ff017b82 */ /* 0x000ff00000000800 */
[----:B------:R-:W0:Y:S02]  /*0010*/  LDC R0, c[0x0][0x390] ;  /* 0x0000e400ff007b82 */ /* 0x000e240000000800 */
[----:B0-----:R-:W-:-:S13]  /*0020*/  ISETP.NE.AND P0, PT, R0, RZ, PT ;  /* 0x000000ff0000720c */ /* 0x001fda0003f05270 */
[----:B------:R-:W-:Y:S05]  /*0030*/  @!P0 EXIT ;  /* 0x000000000000894d */ /* 0x000fea0003800000 */
[----:B------:R-:W0:Y:S01]  /*0040*/  S2R R6, SR_TID.X ;  /* 0x0000000000067919 */ /* 0x000e220000002100 */
[----:B------:R-:W0:Y:S01]  /*0050*/  LDCU UR4, c[0x0][0x360] ;  /* 0x00006c00ff0477ac */ /* 0x000e220008000800 */
[----:B------:R-:W1:Y:S01]  /*0060*/  LDC.64 R2, c[0x0][0x380] ;  /* 0x0000e000ff027b82 */ /* 0x000e620000000a00 */
[C---:B------:R-:W-:Y:S01]  /*0070*/  ISETP.GE.U32.AND P0, PT, R0.reuse, 0x8, PT ;  /* 0x000000080000780c */ /* 0x040fe20003f06070 */
[----:B------:R-:W0:Y:S01]  /*0080*/  S2R R7, SR_CTAID.X ;  /* 0x0000000000077919 */ /* 0x000e220000002500 */
[----:B------:R-:W2:Y:S01]  /*0090*/  LDCU UR5, c[0x0][0x394] ;  /* 0x00007280ff0577ac */ /* 0x000ea20008000800 */
[----:B------:R-:W-:Y:S01]  /*00a0*/  LOP3.LUT P1, RZ, R0, 0x7, RZ, 0xc0, !PT ;  /* 0x0000000700ff7812 */ /* 0x000fe2000782c0ff */
[----:B------:R-:W3:Y:S03]  /*00b0*/  LDCU.64 UR6, c[0x0][0x358] ;  /* 0x00006b00ff0677ac */ /* 0x000ee60008000a00 */
[----:B------:R-:W4:Y:S01]  /*00c0*/  LDC.64 R4, c[0x0][0x388] ;  /* 0x0000e200ff047b82 */ /* 0x000f220000000a00 */
[----:B0-----:R-:W-:-:S05]  /*00d0*/  IMAD R6, R7, UR4, R6 ;  /* 0x0000000407067c24 */ /* 0x001fca000f8e0206 */
[----:B--2---:R-:W-:Y:S01]  /*00e0*/  IADD3 R7, PT, PT, R6, UR5, RZ ;  /* 0x0000000506077c10 */ /* 0x004fe2000fffe0ff */
[----:B------:R-:W-:-:S04]  /*00f0*/  HFMA2 R6, -RZ, RZ, 0, 0 ;  /* 0x00000000ff067431 */ /* 0x000fc800000001ff */
[----:B-1----:R-:W-:-:S04]  /*0100*/  IMAD.WIDE R2, R7, 0xc, R2 ;  /* 0x0000000c07027825 */ /* 0x002fc800078e0202 */
[----:B----4-:R-:W-:Y:S01]  /*0110*/  IMAD.WIDE R4, R7, 0xc, R4 ;  /* 0x0000000c07047825 */ /* 0x010fe200078e0204 */
[----:B---3--:R-:W-:Y:S06]  /*0120*/  @!P0 BRA `(.L_x_0) ;  /* 0x0000000800b08947 */ /* 0x008fec0003800000 */
[----:B------:R0:W5:Y:S04]  /*0130*/  LDG.E R9, desc[UR6][R4.64] ;  /* 0x0000000604097981 */ /* 0x000168000c1e1900 */
[----:B------:R0:W5:Y:S04]  /*0140*/  LDG.E R11, desc[UR6][R4.64+0x4] ;  /* 0x00000406040b7981 */ /* 0x000168000c1e1900 */
[----:B------:R0:W5:Y:S01]  /*0150*/  LDG.E R13, desc[UR6][R4.64+0x8] ;  /* 0x00000806040d7981 */ /* 0x000162000c1e1900 */
[----:B------:R-:W-:Y:S01]  /*0160*/  LOP3.LUT R6, R0, 0xfffffff8, RZ, 0xc0, !PT ;  /* 0xfffffff800067812 */ /* 0x000fe200078ec0ff */
[----:B------:R-:W-:Y:S01]  /*0170*/  UMOV UR4, 0x3 ;  /* 0x0000000300047882 */ /* 0x000fe20000000000 */
[----:B------:R-:W-:-:S02]  /*0180*/  SHF.R.S32.HI R7, RZ, 0x1f, R0 ;  /* 0x0000001fff077819 */ /* 0x000fc40000011400 */
[----:B------:R-:W-:-:S07]  /*0190*/  MOV R8, R6 ;  /* 0x0000000600087202 */ /* 0x000fce0000000f00 */
.L_x_1:
[----:B------:R-:W2:Y:S04]  /*01a0*/  LDG.E R10, desc[UR6][R2.64] ;  /* 0x00000006020a7981 */ /* 0x000ea8000c1e1900 */
[----:B------:R-:W3:Y:S04]  /*01b0*/  LDG.E R12, desc[UR6][R2.64+0x4] ;  /* 0x00000406020c7981 */ /* 0x000ee8000c1e1900 */
[----:B------:R-:W4:Y:S01]  /*01c0*/  LDG.E R14, desc[UR6][R2.64+0x8] ;  /* 0x00000806020e7981 */ /* 0x000f22000c1e1900 */
[----:B-12--5:R-:W-:Y:S01]  /*01d0*/  FADD R9, R10, R9 ;  /* 0x000000090a097221 */ /* 0x026fe20000000000 */
[----:B---3--:R-:W-:-:S04]  /*01e0*/  FADD R11, R12, R11 ;  /* 0x0000000b0c0b7221 */ /* 0x008fc80000000000 */
[----:B------:R1:W-:Y:S01]  /*01f0*/  STG.E desc[UR6][R2.64], R9 ;  /* 0x0000000902007986 */ /* 0x0003e2000c101906 */
[----:B----4-:R-:W-:-:S03]  /*0200*/  FADD R13, R14, R13 ;  /* 0x0000000d0e0d7221 */ /* 0x010fc60000000000 */
[----:B------:R2:W-:Y:S04]  /*0210*/  STG.E desc[UR6][R2.64+0x4], R11 ;  /* 0x0000040b02007986 */ /* 0x0005e8000c101906 */
[----:B------:R3:W-:Y:S04]  /*0220*/  STG.E desc[UR6][R2.64+0x8], R13 ;  /* 0x0000080d02007986 */ /* 0x0007e8000c101906 */
[----:B------:R-:W4:Y:S04]  /*0230*/  LDG.E R15, desc[UR6][R4.64] ;  /* 0x00000006040f7981 */ /* 0x000f28000c1e1900 */
[----:B------:R-:W2:Y:S04]  /*0240*/  LDG.E R17, desc[UR6][R4.64+0x4] ;  /* 0x0000040604117981 */ /* 0x000ea8000c1e1900 */
[----:B------:R-:W3:Y:S01]  /*0250*/  LDG.E R19, desc[UR6][R4.64+0x8] ;  /* 0x0000080604137981 */ /* 0x000ee2000c1e1900 */
[----:B------:R-:W-:-:S06]  /*0260*/  UIADD3 UR5, UPT, UPT, UR4, -0x3, URZ ;  /* 0xfffffffd04057890 */ /* 0x000fcc000fffe0ff */
[----:B------:R-:W-:-:S05]  /*0270*/  I2FP.F32.S32 R10, UR5 ;  /* 0x00000005000a7c45 */ /* 0x000fca0008201400 */
[C---:B----4-:R-:W-:Y:S01]  /*0280*/  FFMA R15, R10.reuse, 0.10000000149011611938, R15 ;  /* 0x3dcccccd0a0f7823 */ /* 0x050fe2000000000f */
[----:B--2---:R-:W-:-:S04]  /*0290*/  FFMA R17, R10, 0.10000000149011611938, R17 ;  /* 0x3dcccccd0a117823 */ /* 0x004fc80000000011 */
[----:B------:R2:W-:Y:S01]  /*02a0*/  STG.E desc[UR6][R4.64], R15 ;  /* 0x0000000f04007986 */ /* 0x0005e2000c101906 */
[----:B---3--:R-:W-:-:S03]  /*02b0*/  FFMA R19, R10, 0.10000000149011611938, R19 ;  /* 0x3dcccccd0a137823 */ /* 0x008fc60000000013 */
[----:B------:R3:W-:Y:S04]  /*02c0*/  STG.E desc[UR6][R4.64+0x4], R17 ;  /* 0x0000041104007986 */ /* 0x0007e8000c101906 */
[----:B------:R4:W-:Y:S04]  /*02d0*/  STG.E desc[UR6][R4.64+0x8], R19 ;  /* 0x0000081304007986 */ /* 0x0009e8000c101906 */
[----:B------:R-:W1:Y:S04]  /*02e0*/  LDG.E R10, desc[UR6][R2.64] ;  /* 0x00000006020a7981 */ /* 0x000e68000c1e1900 */
[----:B------:R-:W2:Y:S04]  /*02f0*/  LDG.E R12, desc[UR6][R2.64+0x4] ;  /* 0x00000406020c7981 */ /* 0x000ea8000c1e1900 */
[----:B------:R-:W3:Y:S01]  /*0300*/  LDG.E R14, desc[UR6][R2.64+0x8] ;  /* 0x00000806020e7981 */ /* 0x000ee2000c1e1900 */
[----:B-1----:R-:W-:Y:S01]  /*0310*/  FADD R9, R15, R10 ;  /* 0x0000000a0f097221 */ /* 0x002fe20000000000 */
[----:B--2---:R-:W-:-:S04]  /*0320*/  FADD R11, R17, R12 ;  /* 0x0000000c110b7221 */ /* 0x004fc80000000000 */
[----:B------:R1:W-:Y:S01]  /*0330*/  STG.E desc[UR6][R2.64], R9 ;  /* 0x0000000902007986 */ /* 0x0003e2000c101906 */
[----:B---3--:R-:W-:-:S03]  /*0340*/  FADD R13, R19, R14 ;  /* 0x0000000e130d7221 */ /* 0x008fc60000000000 */
[----:B------:R2:W-:Y:S04]  /*0350*/  STG.E desc[UR6][R2.64+0x4], R11 ;  /* 0x0000040b02007986 */ /* 0x0005e8000c101906 */
[----:B------:R3:W-:Y:S04]  /*0360*/  STG.E desc[UR6][R2.64+0x8], R13 ;  /* 0x0000080d02007986 */ /* 0x0007e8000c101906 */
[----:B------:R-:W2:Y:S04]  /*0370*/  LDG.E R15, desc[UR6][R4.64] ;  /* 0x00000006040f7981 */ /* 0x000ea8000c1e1900 */
[----:B------:R-:W3:Y:S04]  /*0380*/  LDG.E R17, desc[UR6][R4.64+0x4] ;  /* 0x0000040604117981 */ /* 0x000ee8000c1e1900 */
[----:B----4-:R-:W4:Y:S01]  /*0390*/  LDG.E R19, desc[UR6][R4.64+0x8] ;  /* 0x0000080604137981 */ /* 0x010f22000c1e1900 */
[----:B------:R-:W-:-:S06]  /*03a0*/  UIADD3 UR5, UPT, UPT, UR4, -0x2, URZ ;  /* 0xfffffffe04057890 */ /* 0x000fcc000fffe0ff */
[----:B------:R-:W-:-:S05]  /*03b0*/  I2FP.F32.S32 R10, UR5 ;  /* 0x00000005000a7c45 */ /* 0x000fca0008201400 */
[C---:B--2---:R-:W-:Y:S01]  /*03c0*/  FFMA R15, R10.reuse, 0.10000000149011611938, R15 ;  /* 0x3dcccccd0a0f7823 */ /* 0x044fe2000000000f */
[----:B---3--:R-:W-:-:S04]  /*03d0*/  FFMA R17, R10, 0.10000000149011611938, R17 ;  /* 0x3dcccccd0a117823 */ /* 0x008fc80000000011 */
[----:B------:R2:W-:Y:S01]  /*03e0*/  STG.E desc[UR6][R4.64], R15 ;  /* 0x0000000f04007986 */ /* 0x0005e2000c101906 */
[----:B----4-:R-:W-:-:S03]  /*03f0*/  FFMA R19, R10, 0.10000000149011611938, R19 ;  /* 0x3dcccccd0a137823 */ /* 0x010fc60000000013 */
        /* <DEDUP_REMOVED lines=53> */
[----:B------:R-:W-:-:S06]  /*0750*/  UIADD3 UR5, UPT, UPT, UR4, 0x1, URZ ;  /* 0x0000000104057890 */ /* 0x000fcc000fffe0ff */
        /* <DEDUP_REMOVED lines=32> */
[----:B------:R-:W-:Y:S01]  /*0960*/  STG.E desc[UR6][R2.64], R9 ;  /* 0x0000000902007986 */ /* 0x000fe2000c101906 */
[----:B---3--:R-:W-:-:S03]  /*0970*/  FADD R13, R19, R14 ;  /* 0x0000000e130d7221 */ /* 0x008fc60000000000 */
[----:B------:R-:W-:Y:S04]  /*0980*/  STG.E desc[UR6][R2.64+0x4], R11 ;  /* 0x0000040b02007986 */ /* 0x000fe8000c101906 */
        /* <DEDUP_REMOVED lines=12> */
[----:B------:R-:W3:Y:S04]  /*0a50*/  LDG.E R10, desc[UR6][R2.64] ;  /* 0x00000006020a7981 */ /* 0x000ee8000c1e1900 */
[----:B------:R-:W4:Y:S04]  /*0a60*/  LDG.E R12, desc[UR6][R2.64+0x4] ;  /* 0x00000406020c7981 */ /* 0x000f28000c1e1900 */
[----:B------:R-:W2:Y:S01]  /*0a70*/  LDG.E R14, desc[UR6][R2.64+0x8] ;  /* 0x00000806020e7981 */ /* 0x000ea2000c1e1900 */
[----:B------:R-:W-:Y:S01]  /*0a80*/  IADD3 R8, P0, PT, R8, -0x8, RZ ;  /* 0xfffffff808087810 */ /* 0x000fe20007f1e0ff */
[----:B---3--:R-:W-:Y:S01]  /*0a90*/  FADD R21, R15, R10 ;  /* 0x0000000a0f157221 */ /* 0x008fe20000000000 */
[----:B----4-:R-:W-:-:S04]  /*0aa0*/  FADD R23, R17, R12 ;  /* 0x0000000c11177221 */ /* 0x010fc80000000000 */
[----:B------:R3:W-:Y:S01]  /*0ab0*/  STG.E desc[UR6][R2.64], R21 ;  /* 0x0000001502007986 */ /* 0x0007e2000c101906 */
[----:B--2---:R-:W-:-:S03]  /*0ac0*/  FADD R25, R19, R14 ;  /* 0x0000000e13197221 */ /* 0x004fc60000000000 */
[----:B------:R3:W-:Y:S04]  /*0ad0*/  STG.E desc[UR6][R2.64+0x4], R23 ;  /* 0x0000041702007986 */ /* 0x0007e8000c101906 */
[----:B------:R3:W-:Y:S04]  /*0ae0*/  STG.E desc[UR6][R2.64+0x8], R25 ;  /* 0x0000081902007986 */ /* 0x0007e8000c101906 */
[----:B------:R-:W2:Y:S04]  /*0af0*/  LDG.E R10, desc[UR6][R4.64] ;  /* 0x00000006040a7981 */ /* 0x000ea8000c1e1900 */
[----:B------:R-:W4:Y:S04]  /*0b00*/  LDG.E R12, desc[UR6][R4.64+0x4] ;  /* 0x00000406040c7981 */ /* 0x000f28000c1e1900 */
[----:B------:R-:W3:Y:S01]  /*0b10*/  LDG.E R14, desc[UR6][R4.64+0x8] ;  /* 0x00000806040e7981 */ /* 0x000ee2000c1e1900 */
[----:B------:R-:W-:Y:S01]  /*0b20*/  UIADD3 UR5, UPT, UPT, UR4, 0x4, URZ ;  /* 0x0000000404057890 */ /* 0x000fe2000fffe0ff */
[----:B------:R-:W-:Y:S01]  /*0b30*/  IADD3.X R7, PT, PT, R7, -0x1, RZ, P0, !PT ;  /* 0xffffffff07077810 */ /* 0x000fe200007fe4ff */
[----:B------:R-:W-:Y:S01]  /*0b40*/  UIADD3 UR4, UPT, UPT, UR4, 0x8, URZ ;  /* 0x0000000804047890 */ /* 0x000fe2000fffe0ff */
[----:B------:R-:W-:-:S03]  /*0b50*/  ISETP.NE.U32.AND P0, PT, R8, RZ, PT ;  /* 0x000000ff0800720c */ /* 0x000fc60003f05070 */
[----:B-1----:R-:W-:Y:S02]  /*0b60*/  I2FP.F32.S32 R13, UR5 ;  /* 0x00000005000d7c45 */ /* 0x002fe40008201400 */
[----:B------:R-:W-:-:S03]  /*0b70*/  ISETP.NE.AND.EX P0, PT, R7, RZ, PT, P0 ;  /* 0x000000ff0700720c */ /* 0x000fc60003f05300 */
[C---:B--2---:R-:W-:Y:S01]  /*0b80*/  FFMA R9, R13.reuse, 0.10000000149011611938, R10 ;  /* 0x3dcccccd0d097823 */ /* 0x044fe2000000000a */
[----:B----4-:R-:W-:-:S04]  /*0b90*/  FFMA R11, R13, 0.10000000149011611938, R12 ;  /* 0x3dcccccd0d0b7823 */ /* 0x010fc8000000000c */
[----:B------:R1:W-:Y:S01]  /*0ba0*/  STG.E desc[UR6][R4.64], R9 ;  /* 0x0000000904007986 */ /* 0x0003e2000c101906 */
[----:B---3--:R-:W-:-:S03]  /*0bb0*/  FFMA R13, R13, 0.10000000149011611938, R14 ;  /* 0x3dcccccd0d0d7823 */ /* 0x008fc6000000000e */
[----:B------:R1:W-:Y:S04]  /*0bc0*/  STG.E desc[UR6][R4.64+0x4], R11 ;  /* 0x0000040b04007986 */ /* 0x0003e8000c101906 */
[----:B------:R1:W-:Y:S01]  /*0bd0*/  STG.E desc[UR6][R4.64+0x8], R13 ;  /* 0x0000080d04007986 */ /* 0x0003e2000c101906 */
[----:B------:R-:W-:Y:S05]  /*0be0*/  @P0 BRA `(.L_x_1) ;  /* 0xfffffff4006c0947 */ /* 0x000fea000383ffff */
.L_x_0:
[----:B------:R-:W-:Y:S05]  /*0bf0*/  @!P1 EXIT ;  /* 0x000000000000994d */ /* 0x000fea0003800000 */
[----:B------:R-:W-:-:S04]  /*0c00*/  LOP3.LUT R7, R0, 0x7, RZ, 0xc0, !PT ;  /* 0x0000000700077812 */ /* 0x000fc800078ec0ff */
[----:B------:R-:W-:-:S04]  /*0c10*/  IADD3 R7, P1, PT, R7, -0x1, RZ ;  /* 0xffffffff07077810 */ /* 0x000fc80007f3e0ff */
[----:B------:R-:W-:Y:S02]  /*0c20*/  ISETP.GE.U32.AND P0, PT, R7, 0x3, PT ;  /* 0x000000030700780c */ /* 0x000fe40003f06070 */
[----:B------:R-:W-:Y:S02]  /*0c30*/  IADD3.X R7, PT, PT, RZ, -0x1, RZ, P1, !PT ;  /* 0xffffffffff077810 */ /* 0x000fe40000ffe4ff */
[----:B------:R-:W-:Y:S02]  /*0c40*/  LOP3.LUT P1, R14, R0, 0x3, RZ, 0xc0, !PT ;  /* 0x00000003000e7812 */ /* 0x000fe4000782c0ff */
[----:B------:R-:W-:-:S13]  /*0c50*/  ISETP.GE.U32.AND.EX P0, PT, R7, RZ, PT, P0 ;  /* 0x000000ff0700720c */ /* 0x000fda0003f06100 */
[----:B------:R-:W-:Y:S05]  /*0c60*/  @!P0 BRA `(.L_x_2) ;  /* 0x00000004004c8947 */ /* 0x000fea0003800000 */
[----:B------:R-:W2:Y:S04]  /*0c70*/  LDG.E R7, desc[UR6][R2.64] ;  /* 0x0000000602077981 */ /* 0x000ea8000c1e1900 */
[----:B------:R-:W2:Y:S04]  /*0c80*/  LDG.E R8, desc[UR6][R4.64] ;  /* 0x0000000604087981 */ /* 0x000ea8000c1e1900 */
[----:B-1----:R-:W3:Y:S04]  /*0c90*/  LDG.E R9, desc[UR6][R2.64+0x4] ;  /* 0x0000040602097981 */ /* 0x002ee8000c1e1900 */
[----:B------:R-:W3:Y:S04]  /*0ca0*/  LDG.E R10, desc[UR6][R4.64+0x4] ;  /* 0x00000406040a7981 */ /* 0x000ee8000c1e1900 */
[----:B------:R-:W4:Y:S04]  /*0cb0*/  LDG.E R12, desc[UR6][R4.64+0x8] ;  /* 0x00000806040c7981 */ /* 0x000f28000c1e1900 */
[----:B------:R-:W4:Y:S01]  /*0cc0*/  LDG.E R11, desc[UR6][R2.64+0x8] ;  /* 0x00000806020b7981 */ /* 0x000f22000c1e1900 */
[----:B--2---:R-:W-:-:S05]  /*0cd0*/  FADD R7, R7, R8 ;  /* 0x0000000807077221 */ /* 0x004fca0000000000 */
[----:B------:R-:W-:Y:S01]  /*0ce0*/  STG.E desc[UR6][R2.64], R7 ;  /* 0x0000000702007986 */ /* 0x000fe2000c101906 */
[----:B---3--:R-:W-:-:S05]  /*0cf0*/  FADD R9, R9, R10 ;  /* 0x0000000a09097221 */ /* 0x008fca0000000000 */
[----:B------:R1:W-:Y:S01]  /*0d00*/  STG.E desc[UR6][R2.64+0x4], R9 ;  /* 0x0000040902007986 */ /* 0x0003e2000c101906 */
[----:B----4-:R-:W-:-:S05]  /*0d10*/  FADD R11, R11, R12 ;  /* 0x0000000c0b0b7221 */ /* 0x010fca0000000000 */
[----:B------:R2:W-:Y:S04]  /*0d20*/  STG.E desc[UR6][R2.64+0x8], R11 ;  /* 0x0000080b02007986 */ /* 0x0005e8000c101906 */
[----:B------:R-:W3:Y:S04]  /*0d30*/  LDG.E R13, desc[UR6][R4.64] ;  /* 0x00000006040d7981 */ /* 0x000ee8000c1e1900 */
[----:B------:R-:W4:Y:S04]  /*0d40*/  LDG.E R15, desc[UR6][R4.64+0x4] ;  /* 0x00000406040f7981 */ /* 0x000f28000c1e1900 */
[----:B------:R-:W5:Y:S01]  /*0d50*/  LDG.E R17, desc[UR6][R4.64+0x8] ;  /* 0x0000080604117981 */ /* 0x000f62000c1e1900 */
[----:B------:R-:W-:-:S05]  /*0d60*/  I2FP.F32.S32 R8, R6 ;  /* 0x0000000600087245 */ /* 0x000fca0000201400 */
[C---:B---3--:R-:W-:Y:S01]  /*0d70*/  FFMA R13, R8.reuse, 0.10000000149011611938, R13 ;  /* 0x3dcccccd080d7823 */ /* 0x048fe2000000000d */
[----:B----4-:R-:W-:-:S04]  /*0d80*/  FFMA R15, R8, 0.10000000149011611938, R15 ;  /* 0x3dcccccd080f7823 */ /* 0x010fc8000000000f */
[----:B------:R3:W-:Y:S01]  /*0d90*/  STG.E desc[UR6][R4.64], R13 ;  /* 0x0000000d04007986 */ /* 0x0007e2000c101906 */
[----:B-----5:R-:W-:-:S03]  /*0da0*/  FFMA R17, R8, 0.10000000149011611938, R17 ;  /* 0x3dcccccd08117823 */ /* 0x020fc60000000011 */
[----:B------:R4:W-:Y:S04]  /*0db0*/  STG.E desc[UR6][R4.64+0x4], R15 ;  /* 0x0000040f04007986 */ /* 0x0009e8000c101906 */
[----:B------:R-:W-:Y:S04]  /*0dc0*/  STG.E desc[UR6][R4.64+0x8], R17 ;  /* 0x0000081104007986 */ /* 0x000fe8000c101906 */
[----:B------:R-:W1:Y:S04]  /*0dd0*/  LDG.E R8, desc[UR6][R2.64] ;  /* 0x0000000602087981 */ /* 0x000e68000c1e1900 */
[----:B------:R-:W2:Y:S04]  /*0de0*/  LDG.E R10, desc[UR6][R2.64+0x4] ;  /* 0x00000406020a7981 */ /* 0x000ea8000c1e1900 */
[----:B------:R-:W5:Y:S01]  /*0df0*/  LDG.E R12, desc[UR6][R2.64+0x8] ;  /* 0x00000806020c7981 */ /* 0x000f62000c1e1900 */
[----:B-1----:R-:W-:Y:S01]  /*0e00*/  FADD R9, R13, R8 ;  /* 0x000000080d097221 */ /* 0x002fe20000000000 */
[----:B--2---:R-:W-:-:S04]  /*0e10*/  FADD R11, R15, R10 ;  /* 0x0000000a0f0b7221 */ /* 0x004fc80000000000 */
[----:B------:R1:W-:Y:S01]  /*0e20*/  STG.E desc[UR6][R2.64], R9 ;  /* 0x0000000902007986 */ /* 0x0003e2000c101906 */
[----:B-----5:R-:W-:-:S03]  /*0e30*/  FADD R19, R17, R12 ;  /* 0x0000000c11137221 */ /* 0x020fc60000000000 */
[----:B------:R2:W-:Y:S04]  /*0e40*/  STG.E desc[UR6][R2.64+0x4], R11 ;  /* 0x0000040b02007986 */ /* 0x0005e8000c101906 */
[----:B------:R-:W-:Y:S04]  /*0e50*/  STG.E desc[UR6][R2.64+0x8], R19 ;  /* 0x0000081302007986 */ /* 0x000fe8000c101906 */
[----:B------:R-:W3:Y:S04]  /*0e60*/  LDG.E R8, desc[UR6][R4.64] ;  /* 0x0000000604087981 */ /* 0x000ee8000c1e1900 */
[----:B------:R-:W4:Y:S04]  /*0e70*/  LDG.E R10, desc[UR6][R4.64+0x4] ;  /* 0x00000406040a7981 */ /* 0x000f28000c1e1900 */
[----:B------:R-:W5:Y:S01]  /*0e80*/  LDG.E R12, desc[UR6][R4.64+0x8] ;  /* 0x00000806040c7981 */ /* 0x000f62000c1e1900 */
[----:B------:R-:W-:-:S04]  /*0e90*/  IADD3 R7, PT, PT, R6, 0x1, RZ ;  /* 0x0000000106077810 */ /* 0x000fc80007ffe0ff */
[----:B------:R-:W-:-:S05]  /*0ea0*/  I2FP.F32.S32 R7, R7 ;  /* 0x0000000700077245 */ /* 0x000fca0000201400 */
[C---:B---3--:R-:W-:Y:S01]  /*0eb0*/  FFMA R13, R7.reuse, 0.10000000149011611938, R8 ;  /* 0x3dcccccd070d7823 */ /* 0x048fe20000000008 */
[----:B----4-:R-:W-:-:S04]  /*0ec0*/  FFMA R15, R7, 0.10000000149011611938, R10 ;  /* 0x3dcccccd070f7823 */ /* 0x010fc8000000000a */
[----:B------:R-:W-:Y:S01]  /*0ed0*/  STG.E desc[UR6][R4.64], R13 ;  /* 0x0000000d04007986 */ /* 0x000fe2000c101906 */
[----:B-----5:R-:W-:-:S03]  /*0ee0*/  FFMA R7, R7, 0.10000000149011611938, R12 ;  /* 0x3dcccccd07077823 */ /* 0x020fc6000000000c */
[----:B------:R-:W-:Y:S04]  /*0ef0*/  STG.E desc[UR6][R4.64+0x4], R15 ;  /* 0x0000040f04007986 */ /* 0x000fe8000c101906 */
[----:B------:R3:W-:Y:S04]  /*0f00*/  STG.E desc[UR6][R4.64+0x8], R7 ;  /* 0x0000080704007986 */ /* 0x0007e8000c101906 */
[----:B------:R-:W1:Y:S04]  /*0f10*/  LDG.E R8, desc[UR6][R2.64] ;  /* 0x0000000602087981 */ /* 0x000e68000c1e1900 */
[----:B------:R-:W2:Y:S04]  /*0f20*/  LDG.E R10, desc[UR6][R2.64+0x4] ;  /* 0x00000406020a7981 */ /* 0x000ea8000c1e1900 */
[----:B------:R-:W4:Y:S01]  /*0f30*/  LDG.E R12, desc[UR6][R2.64+0x8] ;  /* 0x00000806020c7981 */ /* 0x000f22000c1e1900 */
[----:B-1----:R-:W-:Y:S01]  /*0f40*/  FADD R9, R13, R8 ;  /* 0x000000080d097221 */ /* 0x002fe20000000000 */
[----:B--2---:R-:W-:-:S04]  /*0f50*/  FADD R11, R15, R10 ;  /* 0x0000000a0f0b7221 */ /* 0x004fc80000000000 */
[----:B------:R1:W-:Y:S01]  /*0f60*/  STG.E desc[UR6][R2.64], R9 ;  /* 0x0000000902007986 */ /* 0x0003e2000c101906 */
[----:B----4-:R-:W-:-:S03]  /*0f70*/  FADD R17, R7, R12 ;  /* 0x0000000c07117221 */ /* 0x010fc60000000000 */
[----:B------:R2:W-:Y:S04]  /*0f80*/  STG.E desc[UR6][R2.64+0x4], R11 ;  /* 0x0000040b02007986 */ /* 0x0005e8000c101906 */
[----:B------:R4:W-:Y:S04]  /*0f90*/  STG.E desc[UR6][R2.64+0x8], R17 ;  /* 0x0000081102007986 */ /* 0x0009e8000c101906 */
[----:B------:R-:W5:Y:S04]  /*0fa0*/  LDG.E R8, desc[UR6][R4.64] ;  /* 0x0000000604087981 */ /* 0x000f68000c1e1900 */
[----:B------:R-:W2:Y:S04]  /*0fb0*/  LDG.E R10, desc[UR6][R4.64+0x4] ;  /* 0x00000406040a7981 */ /* 0x000ea8000c1e1900 */
[----:B------:R-:W4:Y:S01]  /*0fc0*/  LDG.E R12, desc[UR6][R4.64+0x8] ;  /* 0x00000806040c7981 */ /* 0x000f22000c1e1900 */
[----:B---3--:R-:W-:-:S04]  /*0fd0*/  IADD3 R7, PT, PT, R6, 0x2, RZ ;  /* 0x0000000206077810 */ /* 0x008fc80007ffe0ff */
[----:B------:R-:W-:-:S05]  /*0fe0*/  I2FP.F32.S32 R7, R7 ;  /* 0x0000000700077245 */ /* 0x000fca0000201400 */
[C---:B-----5:R-:W-:Y:S01]  /*0ff0*/  FFMA R13, R7.reuse, 0.10000000149011611938, R8 ;  /* 0x3dcccccd070d7823 */ /* 0x060fe20000000008 */
[----:B--2---:R-:W-:-:S04]  /*1000*/  FFMA R15, R7, 0.10000000149011611938, R10 ;  /* 0x3dcccccd070f7823 */ /* 0x004fc8000000000a */
[----:B------:R-:W-:Y:S01]  /*1010*/  STG.E desc[UR6][R4.64], R13 ;  /* 0x0000000d04007986 */ /* 0x000fe2000c101906 */
[----:B----4-:R-:W-:-:S03]  /*1020*/  FFMA R7, R7, 0.10000000149011611938, R12 ;  /* 0x3dcccccd07077823 */ /* 0x010fc6000000000c */
[----:B------:R-:W-:Y:S04]  /*1030*/  STG.E desc[UR6][R4.64+0x4], R15 ;  /* 0x0000040f04007986 */ /* 0x000fe8000c101906 */
[----:B------:R2:W-:Y:S04]  /*1040*/  STG.E desc[UR6][R4.64+0x8], R7 ;  /* 0x0000080704007986 */ /* 0x0005e8000c101906 */
[----:B------:R-:W1:Y:S04]  /*1050*/  LDG.E R8, desc[UR6][R2.64] ;  /* 0x0000000602087981 */ /* 0x000e68000c1e1900 */
[----:B------:R-:W3:Y:S04]  /*1060*/  LDG.E R10, desc[UR6][R2.64+0x4] ;  /* 0x00000406020a7981 */ /* 0x000ee8000c1e1900 */
[----:B------:R-:W4:Y:S01]  /*1070*/  LDG.E R12, desc[UR6][R2.64+0x8] ;  /* 0x00000806020c7981 */ /* 0x000f22000c1e1900 */
[----:B-1----:R-:W-:Y:S01]  /*1080*/  FADD R9, R13, R8 ;  /* 0x000000080d097221 */ /* 0x002fe20000000000 */
[----:B---3--:R-:W-:-:S04]  /*1090*/  FADD R11, R15, R10 ;  /* 0x0000000a0f0b7221 */ /* 0x008fc80000000000 */
[----:B------:R3:W-:Y:S01]  /*10a0*/  STG.E desc[UR6][R2.64], R9 ;  /* 0x0000000902007986 */ /* 0x0007e2000c101906 */
[----:B----4-:R-:W-:-:S03]  /*10b0*/  FADD R17, R7, R12 ;  /* 0x0000000c07117221 */ /* 0x010fc60000000000 */
[----:B------:R3:W-:Y:S04]  /*10c0*/  STG.E desc[UR6][R2.64+0x4], R11 ;  /* 0x0000040b02007986 */ /* 0x0007e8000c101906 */
[----:B------:R3:W-:Y:S04]  /*10d0*/  STG.E desc[UR6][R2.64+0x8], R17 ;  /* 0x0000081102007986 */ /* 0x0007e8000c101906 */
[----:B------:R-:W4:Y:S04]  /*10e0*/  LDG.E R8, desc[UR6][R4.64] ;  /* 0x0000000604087981 */ /* 0x000f28000c1e1900 */
[----:B------:R-:W5:Y:S04]  /*10f0*/  LDG.E R10, desc[UR6][R4.64+0x4] ;  /* 0x00000406040a7981 */ /* 0x000f68000c1e1900 */
[----:B------:R-:W3:Y:S01]  /*1100*/  LDG.E R12, desc[UR6][R4.64+0x8] ;  /* 0x00000806040c7981 */ /* 0x000ee2000c1e1900 */
[----:B--2---:R-:W-:-:S02]  /*1110*/  IADD3 R7, PT, PT, R6, 0x3, RZ ;  /* 0x0000000306077810 */ /* 0x004fc40007ffe0ff */
[----:B------:R-:W-:Y:S02]  /*1120*/  IADD3 R6, PT, PT, R6, 0x4, RZ ;  /* 0x0000000406067810 */ /* 0x000fe40007ffe0ff */
[----:B------:R-:W-:-:S05]  /*1130*/  I2FP.F32.S32 R7, R7 ;  /* 0x0000000700077245 */ /* 0x000fca0000201400 */
[C---:B----4-:R-:W-:Y:S01]  /*1140*/  FFMA R13, R7.reuse, 0.10000000149011611938, R8 ;  /* 0x3dcccccd070d7823 */ /* 0x050fe20000000008 */
[----:B-----5:R-:W-:-:S04]  /*1150*/  FFMA R15, R7, 0.10000000149011611938, R10 ;  /* 0x3dcccccd070f7823 */ /* 0x020fc8000000000a */
[----:B------:R2:W-:Y:S01]  /*1160*/  STG.E desc[UR6][R4.64], R13 ;  /* 0x0000000d04007986 */ /* 0x0005e2000c101906 */
[----:B---3--:R-:W-:-:S03]  /*1170*/  FFMA R7, R7, 0.10000000149011611938, R12 ;  /* 0x3dcccccd07077823 */ /* 0x008fc6000000000c */
[----:B------:R2:W-:Y:S04]  /*1180*/  STG.E desc[UR6][R4.64+0x4], R15 ;  /* 0x0000040f04007986 */ /* 0x0005e8000c101906 */
[----:B------:R2:W-:Y:S02]  /*1190*/  STG.E desc[UR6][R4.64+0x8], R7 ;  /* 0x0000080704007986 */ /* 0x0005e4000c101906 */
.L_x_2:
[----:B------:R-:W-:Y:S05]  /*11a0*/  @!P1 EXIT ;  /* 0x000000000000994d */ /* 0x000fea0003800000 */
[----:B------:R-:W-:Y:S02]  /*11b0*/  ISETP.NE.AND P0, PT, R14, 0x1, PT ;  /* 0x000000010e00780c */ /* 0x000fe40003f05270 */
[----:B------:R-:W-:-:S04]  /*11c0*/  LOP3.LUT R0, R0, 0x1, RZ, 0xc0, !PT ;  /* 0x0000000100007812 */ /* 0x000fc800078ec0ff */
[----:B------:R-:W-:-:S07]  /*11d0*/  ISETP.NE.U32.AND P1, PT, R0, 0x1, PT ;  /* 0x000000010000780c */ /* 0x000fce0003f25070 */
[----:B------:R-:W-:Y:S06]  /*11e0*/  @!P0 BRA `(.L_x_3) ;  /* 0x0000000000ac8947 */ /* 0x000fec0003800000 */
[----:B------:R-:W3:Y:S04]  /*11f0*/  LDG.E R0, desc[UR6][R2.64] ;  /* 0x0000000602007981 */ /* 0x000ee8000c1e1900 */
[----:B--2---:R-:W3:Y:S04]  /*1200*/  LDG.E R7, desc[UR6][R4.64] ;  /* 0x0000000604077981 */ /* 0x004ee8000c1e1900 */
[----:B------:R-:W2:Y:S04]  /*1210*/  LDG.E R8, desc[UR6][R2.64+0x4] ;  /* 0x0000040602087981 */ /* 0x000ea8000c1e1900 */
[----:B-1----:R-:W2:Y:S04]  /*1220*/  LDG.E R9, desc[UR6][R4.64+0x4] ;  /* 0x0000040604097981 */ /* 0x002ea8000c1e1900 */
[----:B------:R-:W4:Y:S04]  /*1230*/  LDG.E R11, desc[UR6][R4.64+0x8] ;  /* 0x00000806040b7981 */ /* 0x000f28000c1e1900 */
[----:B------:R-:W4:Y:S01]  /*1240*/  LDG.E R10, desc[UR6][R2.64+0x8] ;  /* 0x00000806020a7981 */ /* 0x000f22000c1e1900 */
[----:B---3--:R-:W-:-:S05]  /*1250*/  FADD R7, R0, R7 ;  /* 0x0000000700077221 */ /* 0x008fca0000000000 */
[----:B------:R1:W-:Y:S01]  /*1260*/  STG.E desc[UR6][R2.64], R7 ;  /* 0x0000000702007986 */ /* 0x0003e2000c101906 */
[----:B--2---:R-:W-:-:S05]  /*1270*/  FADD R9, R8, R9 ;  /* 0x0000000908097221 */ /* 0x004fca0000000000 */
[----:B------:R2:W-:Y:S01]  /*1280*/  STG.E desc[UR6][R2.64+0x4], R9 ;  /* 0x0000040902007986 */ /* 0x0005e2000c101906 */
[----:B----4-:R-:W-:-:S05]  /*1290*/  FADD R11, R10, R11 ;  /* 0x0000000b0a0b7221 */ /* 0x010fca0000000000 */
[----:B------:R3:W-:Y:S04]  /*12a0*/  STG.E desc[UR6][R2.64+0x8], R11 ;  /* 0x0000080b02007986 */ /* 0x0007e8000c101906 */
[----:B------:R-:W4:Y:S04]  /*12b0*/  LDG.E R0, desc[UR6][R4.64] ;  /* 0x0000000604007981 */ /* 0x000f28000c1e1900 */
[----:B------:R-:W5:Y:S04]  /*12c0*/  LDG.E R8, desc[UR6][R4.64+0x4] ;  /* 0x0000040604087981 */ /* 0x000f68000c1e1900 */
[----:B------:R-:W2:Y:S01]  /*12d0*/  LDG.E R10, desc[UR6][R4.64+0x8] ;  /* 0x00000806040a7981 */ /* 0x000ea2000c1e1900 */
[----:B------:R-:W-:-:S05]  /*12e0*/  I2FP.F32.S32 R17, R6 ;  /* 0x0000000600117245 */ /* 0x000fca0000201400 */
[C---:B----4-:R-:W-:Y:S01]  /*12f0*/  FFMA R13, R17.reuse, 0.10000000149011611938, R0 ;  /* 0x3dcccccd110d7823 */ /* 0x050fe20000000000 */
[----:B-----5:R-:W-:-:S04]  /*1300*/  FFMA R15, R17, 0.10000000149011611938, R8 ;  /* 0x3dcccccd110f7823 */ /* 0x020fc80000000008 */
[----:B------:R-:W-:Y:S01]  /*1310*/  STG.E desc[UR6][R4.64], R13 ;  /* 0x0000000d04007986 */ /* 0x000fe2000c101906 */
[----:B--2---:R-:W-:-:S03]  /*1320*/  FFMA R17, R17, 0.10000000149011611938, R10 ;  /* 0x3dcccccd11117823 */ /* 0x004fc6000000000a */
[----:B------:R-:W-:Y:S04]  /*1330*/  STG.E desc[UR6][R4.64+0x4], R15 ;  /* 0x0000040f04007986 */ /* 0x000fe8000c101906 */
[----:B------:R2:W-:Y:S04]  /*1340*/  STG.E desc[UR6][R4.64+0x8], R17 ;  /* 0x0000081104007986 */ /* 0x0005e8000c101906 */
[----:B------:R-:W1:Y:S04]  /*1350*/  LDG.E R0, desc[UR6][R2.64] ;  /* 0x0000000602007981 */ /* 0x000e68000c1e1900 */
[----:B------:R-:W4:Y:S04]  /*1360*/  LDG.E R8, desc[UR6][R2.64+0x4] ;  /* 0x0000040602087981 */ /* 0x000f28000c1e1900 */
[----:B------:R-:W3:Y:S01]  /*1370*/  LDG.E R10, desc[UR6][R2.64+0x8] ;  /* 0x00000806020a7981 */ /* 0x000ee2000c1e1900 */
[----:B-1----:R-:W-:Y:S01]  /*1380*/  FADD R7, R13, R0 ;  /* 0x000000000d077221 */ /* 0x002fe20000000000 */
[----:B----4-:R-:W-:-:S04]  /*1390*/  FADD R9, R15, R8 ;  /* 0x000000080f097221 */ /* 0x010fc80000000000 */
[----:B------:R4:W-:Y:S01]  /*13a0*/  STG.E desc[UR6][R2.64], R7 ;  /* 0x0000000702007986 */ /* 0x0009e2000c101906 */
[----:B---3--:R-:W-:-:S03]  /*13b0*/  FADD R11, R17, R10 ;  /* 0x0000000a110b7221 */ /* 0x008fc60000000000 */
[----:B------:R4:W-:Y:S04]  /*13c0*/  STG.E desc[UR6][R2.64+0x4], R9 ;  /* 0x0000040902007986 */ /* 0x0009e8000c101906 */
[----:B------:R4:W-:Y:S04]  /*13d0*/  STG.E desc[UR6][R2.64+0x8], R11 ;  /* 0x0000080b02007986 */ /* 0x0009e8000c101906 */
[----:B------:R-:W3:Y:S04]  /*13e0*/  LDG.E R0, desc[UR6][R4.64] ;  /* 0x0000000604007981 */ /* 0x000ee8000c1e1900 */
[----:B------:R-:W5:Y:S04]  /*13f0*/  LDG.E R8, desc[UR6][R4.64+0x4] ;  /* 0x0000040604087981 */ /* 0x000f68000c1e1900 */
[----:B------:R-:W4:Y:S01]  /*1400*/  LDG.E R10, desc[UR6][R4.64+0x8] ;  /* 0x00000806040a7981 */ /* 0x000f22000c1e1900 */
[----:B------:R-:W-:-:S02]  /*1410*/  IADD3 R12, PT, PT, R6, 0x1, RZ ;  /* 0x00000001060c7810 */ /* 0x000fc40007ffe0ff */
[----:B------:R-:W-:Y:S02]  /*1420*/  IADD3 R6, PT, PT, R6, 0x2, RZ ;  /* 0x0000000206067810 */ /* 0x000fe40007ffe0ff */
[----:B--2---:R-:W-:-:S05]  /*1430*/  I2FP.F32.S32 R17, R12 ;  /* 0x0000000c00117245 */ /* 0x004fca0000201400 */
[C---:B---3--:R-:W-:Y:S01]  /*1440*/  FFMA R13, R17.reuse, 0.10000000149011611938, R0 ;  /* 0x3dcccccd110d7823 */ /* 0x048fe20000000000 */
[----:B-----5:R-:W-:-:S04]  /*1450*/  FFMA R15, R17, 0.10000000149011611938, R8 ;  /* 0x3dcccccd110f7823 */ /* 0x020fc80000000008 */
[----:B------:R3:W-:Y:S01]  /*1460*/  STG.E desc[UR6][R4.64], R13 ;  /* 0x0000000d04007986 */ /* 0x0007e2000c101906 */
[----:B----4-:R-:W-:-:S03]  /*1470*/  FFMA R17, R17, 0.10000000149011611938, R10 ;  /* 0x3dcccccd11117823 */ /* 0x010fc6000000000a */
[----:B------:R3:W-:Y:S04]  /*1480*/  STG.E desc[UR6][R4.64+0x4], R15 ;  /* 0x0000040f04007986 */ /* 0x0007e8000c101906 */
[----:B------:R3:W-:Y:S02]  /*1490*/  STG.E desc[UR6][R4.64+0x8], R17 ;  /* 0x0000081104007986 */ /* 0x0007e4000c101906 */
.L_x_3:
[----:B------:R-:W-:Y:S05]  /*14a0*/  @P1 EXIT ;  /* 0x000000000000194d */ /* 0x000fea0003800000 */
[----:B------:R-:W4:Y:S04]  /*14b0*/  LDG.E R0, desc[UR6][R2.64] ;  /* 0x0000000602007981 */ /* 0x000f28000c1e1900 */
[----:B--2---:R-:W4:Y:S04]  /*14c0*/  LDG.E R7, desc[UR6][R4.64] ;  /* 0x0000000604077981 */ /* 0x004f28000c1e1900 */
[----:B------:R-:W2:Y:S04]  /*14d0*/  LDG.E R8, desc[UR6][R2.64+0x4] ;  /* 0x0000040602087981 */ /* 0x000ea8000c1e1900 */
[----:B-1----:R-:W2:Y:S04]  /*14e0*/  LDG.E R9, desc[UR6][R4.64+0x4] ;  /* 0x0000040604097981 */ /* 0x002ea8000c1e1900 */
[----:B------:R-:W5:Y:S04]  /*14f0*/  LDG.E R11, desc[UR6][R4.64+0x8] ;  /* 0x00000806040b7981 */ /* 0x000f68000c1e1900 */
[----:B------:R-:W5:Y:S01]  /*1500*/  LDG.E R10, desc[UR6][R2.64+0x8] ;  /* 0x00000806020a7981 */ /* 0x000f62000c1e1900 */
[----:B----4-:R-:W-:-:S05]  /*1510*/  FADD R7, R0, R7 ;  /* 0x0000000700077221 */ /* 0x010fca0000000000 */
[----:B------:R-:W-:Y:S01]  /*1520*/  STG.E desc[UR6][R2.64], R7 ;  /* 0x0000000702007986 */ /* 0x000fe2000c101906 */
[----:B--2---:R-:W-:-:S05]  /*1530*/  FADD R9, R8, R9 ;  /* 0x0000000908097221 */ /* 0x004fca0000000000 */
[----:B------:R-:W-:Y:S01]  /*1540*/  STG.E desc[UR6][R2.64+0x4], R9 ;  /* 0x0000040902007986 */ /* 0x000fe2000c101906 */
[----:B-----5:R-:W-:-:S05]  /*1550*/  FADD R11, R10, R11 ;  /* 0x0000000b0a0b7221 */ /* 0x020fca0000000000 */
[----:B------:R-:W-:Y:S04]  /*1560*/  STG.E desc[UR6][R2.64+0x8], R11 ;  /* 0x0000080b02007986 */ /* 0x000fe8000c101906 */
[----:B---3--:R-:W2:Y:S04]  /*1570*/  LDG.E R13, desc[UR6][R4.64] ;  /* 0x00000006040d7981 */ /* 0x008ea8000c1e1900 */
[----:B------:R-:W3:Y:S04]  /*1580*/  LDG.E R15, desc[UR6][R4.64+0x4] ;  /* 0x00000406040f7981 */ /* 0x000ee8000c1e1900 */
[----:B------:R-:W4:Y:S01]  /*1590*/  LDG.E R17, desc[UR6][R4.64+0x8] ;  /* 0x0000080604117981 */ /* 0x000f22000c1e1900 */
[----:B------:R-:W-:-:S05]  /*15a0*/  I2FP.F32.S32 R6, R6 ;  /* 0x0000000600067245 */ /* 0x000fca0000201400 */
[C---:B--2---:R-:W-:Y:S01]  /*15b0*/  FFMA R13, R6.reuse, 0.10000000149011611938, R13 ;  /* 0x3dcccccd060d7823 */ /* 0x044fe2000000000d */
[----:B---3--:R-:W-:-:S04]  /*15c0*/  FFMA R15, R6, 0.10000000149011611938, R15 ;  /* 0x3dcccccd060f7823 */ /* 0x008fc8000000000f */
[----:B------:R-:W-:Y:S01]  /*15d0*/  STG.E desc[UR6][R4.64], R13 ;  /* 0x0000000d04007986 */ /* 0x000fe2000c101906 */
[----:B----4-:R-:W-:-:S03]  /*15e0*/  FFMA R17, R6, 0.10000000149011611938, R17 ;  /* 0x3dcccccd06117823 */ /* 0x010fc60000000011 */
[----:B------:R-:W-:Y:S04]  /*15f0*/  STG.E desc[UR6][R4.64+0x4], R15 ;  /* 0x0000040f04007986 */ /* 0x000fe8000c101906 */
[----:B------:R-:W-:Y:S01]  /*1600*/  STG.E desc[UR6][R4.64+0x8], R17 ;  /* 0x0000081104007986 */ /* 0x000fe2000c101906 */
[----:B------:R-:W-:Y:S05]  /*1610*/  EXIT ;  /* 0x000000000000794d */ /* 0x000fea0003800000 */
.L_x_4:
[----:B------:R-:W-:-:S00]  /*1620*/  BRA `(.L_x_4) ;  /* 0xfffffffc00fc7947 */ /* 0x000fc0000383ffff */
[----:B------:R-:W-:-:S00]  /*1630*/  NOP ;  /* 0x0000000000007918 */ /* 0x000fc00000000000 */
        /* <DEDUP_REMOVED lines=12> */
.L_x_5:


//--------------------- .nv.shared.reserved.0     --------------------------
	.section	.nv.shared.reserved.0,"aw",@nobits
	.weak		__nv_reservedSMEM_offset_0_alias
	.size		__nv_reservedSMEM_offset_0_alias, 0, 64
	.other		__nv_reservedSMEM_offset_0_alias,@"STO_CUDA_RESERVED_SHARED STV_DEFAULT"
__nv_reservedSMEM_offset_0_alias:
	.zero		0
	.zero		64


//--------------------- .nv.constant0._Z9simKernelP6float3S0_ii --------------------------
	.section	.nv.constant0._Z9simKernelP6float3S0_ii,"a",@progbits
	.sectionflags	@""
	.align	4
.nv.constant0._Z9simKernelP6float3S0_ii:
	.zero		920


//--------------------- SYMBOLS --------------------------

	.type		.nv.reservedSmem.offset0,@object
	.size		.nv.reservedSmem.offset0,0x4
